//
// Generated by NVIDIA NVVM Compiler
//
// Compiler Build ID: CL-36424714
// Cuda compilation tools, release 13.0, V13.0.88
// Based on NVVM 20.0.0
//

.version 9.0
.target sm_100
.address_size 64

	// .globl	_Z21arb_resampler_executeP6float2S0_S0_
.const .align 4 .f32 delta;
.const .align 4 .f32 accum;
.const .align 4 .f32 flt_rate;
.const .align 4 .u32 num_filters;
.const .align 4 .u32 start_filter;
.const .align 4 .u32 num_taps;
.const .align 4 .u32 num_samples;
.const .align 4 .u32 last_sample;
.const .align 4 .b8 taps[4096];
.const .align 4 .b8 diff_taps[4096];
.extern .shared .align 16 .b8 shared_mem[];

.visible .entry _Z21arb_resampler_executeP6float2S0_S0_(
	.param .u64 .ptr .align 1 _Z21arb_resampler_executeP6float2S0_S0__param_0,
	.param .u64 .ptr .align 1 _Z21arb_resampler_executeP6float2S0_S0__param_1,
	.param .u64 .ptr .align 1 _Z21arb_resampler_executeP6float2S0_S0__param_2
)
{
	.reg .pred 	%p<25>;
	.reg .b32 	%r<118>;
	.reg .b32 	%f<176>;
	.reg .b64 	%rd<35>;

	ld.param.u64 	%rd4, [_Z21arb_resampler_executeP6float2S0_S0__param_0];
	ld.param.u64 	%rd3, [_Z21arb_resampler_executeP6float2S0_S0__param_1];
	ld.param.u64 	%rd5, [_Z21arb_resampler_executeP6float2S0_S0__param_2];
	cvta.to.global.u64 	%rd1, %rd4;
	cvta.to.global.u64 	%rd2, %rd5;
	mov.u32 	%r36, %tid.x;
	mov.u32 	%r37, %tid.y;
	mov.u32 	%r38, %ntid.x;
	mad.lo.s32 	%r1, %r37, %r38, %r36;
	cvt.rn.f32.u32 	%f52, %r1;
	ld.const.f32 	%f53, [delta];
	mul.f32 	%f54, %f53, %f52;
	cvt.rzi.s32.f32 	%r39, %f54;
	ld.const.u32 	%r40, [start_filter];
	add.s32 	%r41, %r39, %r40;
	ld.const.u32 	%r42, [num_filters];
	div.s32 	%r3, %r41, %r42;
	mul.lo.s32 	%r43, %r3, %r42;
	sub.s32 	%r2, %r41, %r43;
	mov.u32 	%r44, %ntid.y;
	mul.lo.s32 	%r4, %r38, %r44;
	ld.const.f32 	%f55, [flt_rate];
	ld.const.f32 	%f56, [accum];
	fma.rn.f32 	%f1, %f55, %f52, %f56;
	abs.f32 	%f151, %f1;
	setp.lt.f32 	%p1, %f151, 0f3F800000;
	@%p1 bra 	$L__BB0_11;
	setp.gtu.f32 	%p2, %f151, 0f4B000000;
	@%p2 bra 	$L__BB0_8;
	mov.f32 	%f57, 0f3F800000;
	div.approx.f32 	%f58, %f151, %f57;
	cvt.rzi.f32.f32 	%f149, %f58;
	sub.f32 	%f4, %f151, %f149;
	mov.b32 	%r5, %f4;
	setp.lt.u32 	%p3, %r5, 1065353216;
	@%p3 bra 	$L__BB0_7;
	setp.lt.u32 	%p4, %r5, -2147483647;
	@%p4 bra 	$L__BB0_5;
	add.f32 	%f62, %f149, 0fBF800000;
	setp.lt.f32 	%p7, %f4, 0fBF800000;
	add.f32 	%f63, %f62, 0fBF800000;
	selp.f32 	%f149, %f63, %f62, %p7;
	bra.uni 	$L__BB0_7;
$L__BB0_5:
	add.f32 	%f149, %f149, 0f3F800000;
	setp.ltu.f32 	%p5, %f4, 0f40000000;
	@%p5 bra 	$L__BB0_7;
	add.f32 	%f59, %f149, 0f3F800000;
	add.f32 	%f60, %f4, 0fC0400000;
	setp.ge.f32 	%p6, %f60, 0f00000000;
	add.f32 	%f61, %f59, 0f3F800000;
	selp.f32 	%f149, %f61, %f59, %p6;
$L__BB0_7:
	sub.f32 	%f151, %f151, %f149;
	bra.uni 	$L__BB0_11;
$L__BB0_8:
	mov.b32 	%r6, %f151;
	and.b32  	%r45, %r6, 8388607;
	or.b32  	%r108, %r45, 1065353216;
	mov.b32 	%f150, %r108;
	and.b32  	%r46, %r6, -8388608;
	add.s32 	%r109, %r46, -1065353216;
	setp.eq.s32 	%p8, %r109, 0;
	@%p8 bra 	$L__BB0_10;
$L__BB0_9:
	min.u32 	%r47, %r109, 192937984;
	add.s32 	%r48, %r108, %r47;
	mov.b32 	%f64, %r48;
	sub.f32 	%f65, %f64, %f64;
	add.f32 	%f66, %f65, %f64;
	sub.f32 	%f67, %f64, %f66;
	mov.f32 	%f68, 0f3F800000;
	fma.rz.f32 	%f69, %f67, %f68, %f66;
	cvt.rzi.f32.f32 	%f70, %f69;
	sub.f32 	%f150, %f64, %f70;
	sub.s32 	%r109, %r109, %r47;
	mov.b32 	%r108, %f150;
	setp.ne.s32 	%p9, %r109, 0;
	setp.ne.s32 	%p10, %r108, 0;
	and.pred  	%p11, %p9, %p10;
	@%p11 bra 	$L__BB0_9;
$L__BB0_10:
	setp.gt.u32 	%p12, %r6, 2139095039;
	selp.f32 	%f72, 0f7FFFFFFF, 0f4B000000, %p12;
	mul.f32 	%f73, %f150, 0f34000000;
	mul.f32 	%f151, %f72, %f73;
$L__BB0_11:
	abs.f32 	%f74, %f151;
	setp.nan.f32 	%p13, %f74, %f74;
	copysign.f32 	%f75, %f1, %f151;
	selp.f32 	%f15, %f151, %f75, %p13;
	ld.const.u32 	%r13, [num_taps];
	add.s32 	%r14, %r13, -1;
	setp.ge.s32 	%p14, %r1, %r14;
	@%p14 bra 	$L__BB0_13;
	shl.b32 	%r49, %r1, 3;
	mov.u32 	%r50, shared_mem;
	add.s32 	%r51, %r50, %r49;
	mov.u32 	%r52, %ctaid.x;
	mad.lo.s32 	%r53, %r14, %r52, %r1;
	mul.wide.u32 	%rd6, %r53, 8;
	add.s64 	%rd7, %rd2, %rd6;
	ld.global.v2.f32 	{%f76, %f77}, [%rd7];
	st.shared.v2.f32 	[%r51], {%f76, %f77};
$L__BB0_13:
	bar.sync 	0;
	ld.const.u32 	%r15, [num_samples];
	setp.ge.s32 	%p15, %r1, %r15;
	@%p15 bra 	$L__BB0_15;
	add.s32 	%r54, %r1, %r13;
	shl.b32 	%r55, %r54, 3;
	mov.u32 	%r56, shared_mem;
	add.s32 	%r57, %r56, %r55;
	mov.u32 	%r58, %ctaid.x;
	mad.lo.s32 	%r59, %r15, %r58, %r1;
	mul.wide.u32 	%rd8, %r59, 8;
	add.s64 	%rd9, %rd1, %rd8;
	ld.global.v2.f32 	{%f78, %f79}, [%rd9];
	st.shared.v2.f32 	[%r57+-8], {%f78, %f79};
$L__BB0_15:
	bar.sync 	0;
	sub.s32 	%r60, %r15, %r4;
	setp.ge.s32 	%p16, %r1, %r60;
	@%p16 bra 	$L__BB0_17;
	add.s32 	%r61, %r4, %r1;
	add.s32 	%r62, %r61, %r13;
	shl.b32 	%r63, %r62, 3;
	mov.u32 	%r64, shared_mem;
	add.s32 	%r65, %r64, %r63;
	mov.u32 	%r66, %ctaid.x;
	mad.lo.s32 	%r67, %r15, %r66, %r61;
	mul.wide.u32 	%rd10, %r67, 8;
	add.s64 	%rd11, %rd1, %rd10;
	ld.global.v2.f32 	{%f80, %f81}, [%rd11];
	st.shared.v2.f32 	[%r65+-8], {%f80, %f81};
$L__BB0_17:
	bar.sync 	0;
	setp.lt.s32 	%p17, %r13, 1;
	mov.f32 	%f172, 0f00000000;
	mov.f32 	%f173, %f172;
	mov.f32 	%f174, %f172;
	mov.f32 	%f175, %f172;
	@%p17 bra 	$L__BB0_26;
	mul.lo.s32 	%r16, %r13, %r2;
	and.b32  	%r17, %r13, 3;
	setp.lt.u32 	%p18, %r13, 4;
	mov.f32 	%f175, 0f00000000;
	mov.b32 	%r114, 0;
	mov.u32 	%r117, %r114;
	mov.f32 	%f174, %f175;
	mov.f32 	%f173, %f175;
	mov.f32 	%f172, %f175;
	@%p18 bra 	$L__BB0_21;
	and.b32  	%r117, %r13, 2147483644;
	add.s32 	%r70, %r13, %r3;
	shl.b32 	%r71, %r70, 3;
	mov.u32 	%r72, shared_mem;
	add.s32 	%r73, %r71, %r72;
	add.s32 	%r112, %r73, -16;
	neg.s32 	%r111, %r117;
	mov.f32 	%f175, 0f00000000;
	mov.b32 	%r114, 0;
	mov.u64 	%rd13, taps;
	mov.u64 	%rd15, diff_taps;
	mov.u32 	%r113, %r16;
$L__BB0_20:
	.pragma "nounroll";
	mul.wide.s32 	%rd12, %r113, 4;
	add.s64 	%rd14, %rd13, %rd12;
	add.s64 	%rd16, %rd15, %rd12;
	ld.shared.f32 	%f86, [%r112+8];
	ld.const.f32 	%f87, [%rd14];
	fma.rn.f32 	%f88, %f86, %f87, %f173;
	ld.shared.v2.f32 	{%f89, %f90}, [%r112+8];
	mov.b32 	%r74, %f90;
	mov.b64 	%rd17, {%r75, %r74};
	fma.rn.f32 	%f91, %f90, %f87, %f172;
	ld.shared.v2.f32 	{%f92, %f93}, [%r112+16];
	ld.const.f32 	%f94, [%rd16];
	fma.rn.f32 	%f95, %f92, %f94, %f175;
	fma.rn.f32 	%f96, %f93, %f94, %f174;
	ld.shared.f32 	%f97, [%r112];
	ld.const.f32 	%f98, [%rd14+4];
	fma.rn.f32 	%f99, %f97, %f98, %f88;
	ld.shared.v2.f32 	{%f100, %f101}, [%r112];
	mov.b32 	%r76, %f101;
	mov.b64 	%rd18, {%r77, %r76};
	fma.rn.f32 	%f102, %f101, %f98, %f91;
	ld.const.f32 	%f103, [%rd16+4];
	fma.rn.f32 	%f104, %f89, %f103, %f95;
	{ .reg .b32 tmp; mov.b64 {tmp, %r78}, %rd17; }
	mov.b32 	%f105, %r78;
	fma.rn.f32 	%f106, %f105, %f103, %f96;
	ld.shared.f32 	%f107, [%r112+-8];
	ld.const.f32 	%f108, [%rd14+8];
	fma.rn.f32 	%f109, %f107, %f108, %f99;
	ld.shared.v2.f32 	{%f110, %f111}, [%r112+-8];
	mov.b32 	%r79, %f111;
	mov.b64 	%rd19, {%r80, %r79};
	fma.rn.f32 	%f112, %f111, %f108, %f102;
	ld.const.f32 	%f113, [%rd16+8];
	fma.rn.f32 	%f114, %f100, %f113, %f104;
	{ .reg .b32 tmp; mov.b64 {tmp, %r81}, %rd18; }
	mov.b32 	%f115, %r81;
	fma.rn.f32 	%f116, %f115, %f113, %f106;
	ld.shared.v2.f32 	{%f117, %f118}, [%r112+-16];
	ld.const.f32 	%f119, [%rd14+12];
	fma.rn.f32 	%f173, %f117, %f119, %f109;
	fma.rn.f32 	%f172, %f118, %f119, %f112;
	ld.const.f32 	%f120, [%rd16+12];
	fma.rn.f32 	%f175, %f110, %f120, %f114;
	{ .reg .b32 tmp; mov.b64 {tmp, %r82}, %rd19; }
	mov.b32 	%f121, %r82;
	fma.rn.f32 	%f174, %f121, %f120, %f116;
	add.s32 	%r113, %r113, 4;
	add.s32 	%r112, %r112, -32;
	add.s32 	%r111, %r111, 4;
	add.s32 	%r114, %r114, -4;
	setp.ne.s32 	%p19, %r111, 0;
	@%p19 bra 	$L__BB0_20;
$L__BB0_21:
	setp.eq.s32 	%p20, %r17, 0;
	@%p20 bra 	$L__BB0_26;
	setp.eq.s32 	%p21, %r17, 1;
	@%p21 bra 	$L__BB0_24;
	add.s32 	%r83, %r13, %r3;
	add.s32 	%r84, %r114, %r83;
	shl.b32 	%r85, %r84, 3;
	mov.u32 	%r86, shared_mem;
	add.s32 	%r87, %r86, %r85;
	ld.shared.v2.f32 	{%f123, %f124}, [%r87+-8];
	add.s32 	%r88, %r16, %r117;
	mul.wide.s32 	%rd20, %r88, 4;
	mov.u64 	%rd21, taps;
	add.s64 	%rd22, %rd21, %rd20;
	ld.const.f32 	%f125, [%rd22];
	fma.rn.f32 	%f126, %f123, %f125, %f173;
	fma.rn.f32 	%f127, %f124, %f125, %f172;
	ld.shared.v2.f32 	{%f128, %f129}, [%r87];
	mov.u64 	%rd23, diff_taps;
	add.s64 	%rd24, %rd23, %rd20;
	ld.const.f32 	%f130, [%rd24];
	fma.rn.f32 	%f131, %f128, %f130, %f175;
	fma.rn.f32 	%f132, %f129, %f130, %f174;
	not.b32 	%r89, %r117;
	add.s32 	%r90, %r83, %r89;
	shl.b32 	%r91, %r90, 3;
	add.s32 	%r92, %r86, %r91;
	ld.shared.v2.f32 	{%f133, %f134}, [%r92+-8];
	ld.const.f32 	%f135, [%rd22+4];
	fma.rn.f32 	%f173, %f133, %f135, %f126;
	fma.rn.f32 	%f172, %f134, %f135, %f127;
	ld.shared.v2.f32 	{%f136, %f137}, [%r92];
	ld.const.f32 	%f138, [%rd24+4];
	fma.rn.f32 	%f175, %f136, %f138, %f131;
	fma.rn.f32 	%f174, %f137, %f138, %f132;
	add.s32 	%r31, %r117, 2;
	sub.s32 	%r114, -2, %r117;
	mov.u32 	%r117, %r31;
$L__BB0_24:
	and.b32  	%r93, %r13, 1;
	setp.eq.b32 	%p22, %r93, 1;
	not.pred 	%p23, %p22;
	@%p23 bra 	$L__BB0_26;
	add.s32 	%r94, %r13, %r3;
	add.s32 	%r95, %r114, %r94;
	shl.b32 	%r96, %r95, 3;
	mov.u32 	%r97, shared_mem;
	add.s32 	%r98, %r97, %r96;
	ld.shared.v2.f32 	{%f139, %f140}, [%r98+-8];
	add.s32 	%r99, %r16, %r117;
	mul.wide.s32 	%rd25, %r99, 4;
	mov.u64 	%rd26, taps;
	add.s64 	%rd27, %rd26, %rd25;
	ld.const.f32 	%f141, [%rd27];
	fma.rn.f32 	%f173, %f139, %f141, %f173;
	fma.rn.f32 	%f172, %f140, %f141, %f172;
	ld.shared.v2.f32 	{%f142, %f143}, [%r98];
	mov.u64 	%rd28, diff_taps;
	add.s64 	%rd29, %rd28, %rd25;
	ld.const.f32 	%f144, [%rd29];
	fma.rn.f32 	%f175, %f142, %f144, %f175;
	fma.rn.f32 	%f174, %f143, %f144, %f174;
$L__BB0_26:
	setp.ge.s32 	%p24, %r1, %r14;
	fma.rn.f32 	%f145, %f15, %f175, %f173;
	mov.u32 	%r35, %ctaid.x;
	mad.lo.s32 	%r100, %r4, %r35, %r1;
	cvta.to.global.u64 	%rd30, %rd3;
	mul.wide.u32 	%rd31, %r100, 8;
	add.s64 	%rd32, %rd30, %rd31;
	fma.rn.f32 	%f146, %f15, %f174, %f172;
	st.global.v2.f32 	[%rd32], {%f145, %f146};
	@%p24 bra 	$L__BB0_28;
	mad.lo.s32 	%r101, %r14, %r35, %r1;
	mul.wide.u32 	%rd33, %r101, 8;
	add.s64 	%rd34, %rd2, %rd33;
	ld.const.u32 	%r102, [last_sample];
	add.s32 	%r103, %r1, %r102;
	sub.s32 	%r104, %r103, %r13;
	shl.b32 	%r105, %r104, 3;
	mov.u32 	%r106, shared_mem;
	add.s32 	%r107, %r106, %r105;
	ld.shared.v2.f32 	{%f147, %f148}, [%r107+8];
	st.global.v2.f32 	[%rd34], {%f147, %f148};
$L__BB0_28:
	ret;

}


// ===== COMPILED SASS (sm_100) =====

	.target	sm_100

	.elftype	@"ET_EXEC"


//--------------------- .note.nv.tkinfo           --------------------------
	.section	.note.nv.tkinfo,"",@"SHT_NOTE"
	.sectionflags	@"SHF_NOTE_NV_TKINFO"
	.tkinfo
        /*0018*/ 	.word	0x00000002
        /*0030*/ 	.string	""
        /*0030*/ 	.string	"ptxas"
        /*0030*/ 	.string	"Cuda compilation tools, release 13.0, V13.0.88"
        /*0030*/ 	.string	"Build cuda_13.0.r13.0/compiler.36424714_0"
        /*0030*/ 	.string	"-arch sm_100 -m 64 "



//--------------------- .note.nv.cuinfo           --------------------------
	.section	.note.nv.cuinfo,"",@"SHT_NOTE"
	.sectionflags	@"SHF_NOTE_NV_CUINFO"
        /*0018*/ 	.short	0x0002
        /*001a*/ 	.short	0x0064
        /*001c*/ 	.short	0x0082
	.zero		2


//--------------------- .nv.info                  --------------------------
	.section	.nv.info,"",@"SHT_CUDA_INFO"
	.align	4


	//----- nvinfo : EIATTR_REGCOUNT
	.align		4
        /*0000*/ 	.byte	0x04, 0x2f
        /*0002*/ 	.short	(.L_11 - .L_10)
	.align		4
.L_10:
        /*0004*/ 	.word	index@(_Z21arb_resampler_executeP6float2S0_S0_)
        /*0008*/ 	.word	0x0000001e


	//----- nvinfo : EIATTR_FRAME_SIZE
	.align		4
.L_11:
        /*000c*/ 	.byte	0x04, 0x11
        /*000e*/ 	.short	(.L_13 - .L_12)
	.align		4
.L_12:
        /*0010*/ 	.word	index@(_Z21arb_resampler_executeP6float2S0_S0_)
        /*0014*/ 	.word	0x00000000


	//----- nvinfo : EIATTR_MIN_STACK_SIZE
	.align		4
.L_13:
        /*0018*/ 	.byte	0x04, 0x12
        /*001a*/ 	.short	(.L_15 - .L_14)
	.align		4
.L_14:
        /*001c*/ 	.word	index@(_Z21arb_resampler_executeP6float2S0_S0_)
        /*0020*/ 	.word	0x00000000
.L_15:


//--------------------- .nv.compat                --------------------------
	.section	.nv.compat,"",@"SHT_CUDA_COMPAT_INFO"
	.align	4
        /*0000*/ 	.byte	0x02, 0x09, 0x00, 0x00, 0x02, 0x02, 0x01, 0x00, 0x02, 0x05, 0x05, 0x00, 0x03, 0x07, 0x01, 0x01
        /*0010*/ 	.byte	0x02, 0x03, 0x00, 0x00, 0x02, 0x06, 0x01, 0x00, 0x04, 0x0b, 0x08, 0x00, 0x01, 0x00, 0x00, 0x00
        /*0020*/ 	.byte	0x00, 0x00, 0x00, 0x00


//--------------------- .nv.info._Z21arb_resampler_executeP6float2S0_S0_ --------------------------
	.section	.nv.info._Z21arb_resampler_executeP6float2S0_S0_,"",@"SHT_CUDA_INFO"
	.sectionflags	@""
	.align	4


	//----- nvinfo : EIATTR_CUDA_API_VERSION
	.align		4
        /*0000*/ 	.byte	0x04, 0x37
        /*0002*/ 	.short	(.L_17 - .L_16)
.L_16:
        /*0004*/ 	.word	0x00000082


	//----- nvinfo : EIATTR_KPARAM_INFO
	.align		4
.L_17:
        /*0008*/ 	.byte	0x04, 0x17
        /*000a*/ 	.short	(.L_19 - .L_18)
.L_18:
        /*000c*/ 	.word	0x00000000
        /*0010*/ 	.short	0x0002
        /*0012*/ 	.short	0x0010
        /*0014*/ 	.byte	0x00, 0xf5, 0x21, 0x00


	//----- nvinfo : EIATTR_KPARAM_INFO
	.align		4
.L_19:
        /*0018*/ 	.byte	0x04, 0x17
        /*001a*/ 	.short	(.L_21 - .L_20)
.L_20:
        /*001c*/ 	.word	0x00000000
        /*0020*/ 	.short	0x0001
        /*0022*/ 	.short	0x0008
        /*0024*/ 	.byte	0x00, 0xf5, 0x21, 0x00


	//----- nvinfo : EIATTR_KPARAM_INFO
	.align		4
.L_21:
        /*0028*/ 	.byte	0x04, 0x17
        /*002a*/ 	.short	(.L_23 - .L_22)
.L_22:
        /*002c*/ 	.word	0x00000000
        /*0030*/ 	.short	0x0000
        /*0032*/ 	.short	0x0000
        /*0034*/ 	.byte	0x00, 0xf5, 0x21, 0x00


	//----- nvinfo : EIATTR_SPARSE_MMA_MASK
	.align		4
.L_23:
        /*0038*/ 	.byte	0x03, 0x50
        /*003a*/ 	.short	0x0000


	//----- nvinfo : EIATTR_MAXREG_COUNT
	.align		4
        /*003c*/ 	.byte	0x03, 0x1b
        /*003e*/ 	.short	0x00ff


	//----- nvinfo : EIATTR_NUM_BARRIERS
	.align		4
        /*0040*/ 	.byte	0x02, 0x4c
        /*0042*/ 	.byte	0x01
	.zero		1


	//----- nvinfo : EIATTR_MERCURY_ISA_VERSION
	.align		4
        /*0044*/ 	.byte	0x03, 0x5f
        /*0046*/ 	.short	0x0101


	//----- nvinfo : EIATTR_VRC_CTA_INIT_COUNT
	.align		4
        /*0048*/ 	.byte	0x02, 0x4a
	.zero		1
	.zero		1


	//----- nvinfo : EIATTR_EXIT_INSTR_OFFSETS
	.align		4
        /*004c*/ 	.byte	0x04, 0x1c
        /*004e*/ 	.short	(.L_25 - .L_24)


	//   ....[0]....
.L_24:
        /*0050*/ 	.word	0x00001070


	//   ....[1]....
        /*0054*/ 	.word	0x00001130


	//----- nvinfo : EIATTR_CRS_STACK_SIZE
	.align		4
.L_25:
        /*0058*/ 	.byte	0x04, 0x1e
        /*005a*/ 	.short	(.L_27 - .L_26)
.L_26:
        /*005c*/ 	.word	0x00000000


	//----- nvinfo : EIATTR_CBANK_PARAM_SIZE
	.align		4
.L_27:
        /*0060*/ 	.byte	0x03, 0x19
        /*0062*/ 	.short	0x0018


	//----- nvinfo : EIATTR_PARAM_CBANK
	.align		4
        /*0064*/ 	.byte	0x04, 0x0a
        /*0066*/ 	.short	(.L_29 - .L_28)
	.align		4
.L_28:
        /*0068*/ 	.word	index@(.nv.constant0._Z21arb_resampler_executeP6float2S0_S0_)
        /*006c*/ 	.short	0x0380
        /*006e*/ 	.short	0x0018


	//----- nvinfo : EIATTR_SW_WAR
	.align		4
.L_29:
        /*0070*/ 	.byte	0x04, 0x36
        /*0072*/ 	.short	(.L_31 - .L_30)
.L_30:
        /*0074*/ 	.word	0x00000008
.L_31:


//--------------------- .nv.callgraph             --------------------------
	.section	.nv.callgraph,"",@"SHT_CUDA_CALLGRAPH"
	.align	4
	.sectionentsize	8
	.align		4
        /*0000*/ 	.word	0x00000000
	.align		4
        /*0004*/ 	.word	0xffffffff
	.align		4
        /*0008*/ 	.word	0x00000000
	.align		4
        /*000c*/ 	.word	0xfffffffe
	.align		4
        /*0010*/ 	.word	0x00000000
	.align		4
        /*0014*/ 	.word	0xfffffffd
	.align		4
        /*0018*/ 	.word	0x00000000
	.align		4
        /*001c*/ 	.word	0xfffffffc


//--------------------- .nv.constant3             --------------------------
	.section	.nv.constant3,"a",@progbits
	.align	4
.nv.constant3:
	.type		delta,@object
	.size		delta,(accum - delta)
delta:
	.zero		4
	.type		accum,@object
	.size		accum,(flt_rate - accum)
accum:
	.zero		4
	.type		flt_rate,@object
	.size		flt_rate,(num_filters - flt_rate)
flt_rate:
	.zero		4
	.type		num_filters,@object
	.size		num_filters,(start_filter - num_filters)
num_filters:
	.zero		4
	.type		start_filter,@object
	.size		start_filter,(num_taps - start_filter)
start_filter:
	.zero		4
	.type		num_taps,@object
	.size		num_taps,(num_samples - num_taps)
num_taps:
	.zero		4
	.type		num_samples,@object
	.size		num_samples,(last_sample - num_samples)
num_samples:
	.zero		4
	.type		last_sample,@object
	.size		last_sample,(taps - last_sample)
last_sample:
	.zero		4
	.type		taps,@object
	.size		taps,(diff_taps - taps)
taps:
	.zero		4096
	.type		diff_taps,@object
	.size		diff_taps,(.L_9 - diff_taps)
diff_taps:
	.zero		4096
.L_9:


//--------------------- .text._Z21arb_resampler_executeP6float2S0_S0_ --------------------------
	.section	.text._Z21arb_resampler_executeP6float2S0_S0_,"ax",@progbits
	.align	128
        .global         _Z21arb_resampler_executeP6float2S0_S0_
        .type           _Z21arb_resampler_executeP6float2S0_S0_,@function
        .size           _Z21arb_resampler_executeP6float2S0_S0_,(.L_x_13 - _Z21arb_resampler_executeP6float2S0_S0_)
        .other          _Z21arb_resampler_executeP6float2S0_S0_,@"STO_CUDA_ENTRY STV_DEFAULT"
_Z21arb_resampler_executeP6float2S0_S0_:
.text._Z21arb_resampler_executeP6float2S0_S0_:
[----:B------:R-:W-:Y:S08]  /*0000*/  LDC R1, c[0x0][0x37c] ;  /* 0x0000df00ff017b82 */ /* 0x000ff00000000800 */
[----:B------:R-:W0:Y:S01]  /*0010*/  LDC R9, c[0x3][0xc] ;  /* 0x00c00300ff097b82 */ /* 0x000e220000000800 */
[----:B------:R-:W1:Y:S01]  /*0020*/  S2R R0, SR_TID.X ;  /* 0x0000000000007919 */ /* 0x000e620000002100 */
[----:B------:R-:W1:Y:S01]  /*0030*/  LDCU UR4, c[0x0][0x360] ;  /* 0x00006c00ff0477ac */ /* 0x000e620008000800 */
[----:B------:R-:W-:Y:S01]  /*0040*/  BSSY.RECONVERGENT B0, `(.L_x_0) ;  /* 0x000005a000007945 */ /* 0x000fe20003800200 */
[----:B------:R-:W1:Y:S01]  /*0050*/  S2R R3, SR_TID.Y ;  /* 0x0000000000037919 */ /* 0x000e620000002200 */
[----:B------:R-:W2:Y:S01]  /*0060*/  LDCU UR5, c[0x3][URZ] ;  /* 0x00c00000ff0577ac */ /* 0x000ea20008000800 */
[----:B------:R-:W3:Y:S01]  /*0070*/  LDCU UR6, c[0x3][0x8] ;  /* 0x00c00100ff0677ac */ /* 0x000ee20008000800 */
[----:B0-----:R-:W-:-:S04]  /*0080*/  IABS R7, R9 ;  /* 0x0000000900077213 */ /* 0x001fc80000000000 */
[----:B------:R-:W0:Y:S01]  /*0090*/  I2F.RP R5, R7 ;  /* 0x0000000700057306 */ /* 0x000e220000209400 */
[----:B-1----:R-:W-:-:S05]  /*00a0*/  IMAD R0, R3, UR4, R0 ;  /* 0x0000000403007c24 */ /* 0x002fca000f8e0200 */
[----:B------:R-:W-:Y:S02]  /*00b0*/  I2FP.F32.U32 R4, R0 ;  /* 0x0000000000047245 */ /* 0x000fe40000201000 */
[----:B0-----:R-:W0:Y:S03]  /*00c0*/  MUFU.RCP R5, R5 ;  /* 0x0000000500057308 */ /* 0x001e260000001000 */
[----:B--2---:R-:W-:Y:S01]  /*00d0*/  FMUL R2, R4, UR5 ;  /* 0x0000000504027c20 */ /* 0x004fe20008400000 */
[----:B------:R-:W1:Y:S05]  /*00e0*/  LDCU UR5, c[0x3][0x10] ;  /* 0x00c00200ff0577ac */ /* 0x000e6a0008000800 */
[----:B------:R-:W1:Y:S01]  /*00f0*/  F2I.TRUNC.NTZ R2, R2 ;  /* 0x0000000200027305 */ /* 0x000e62000020f100 */
[----:B0-----:R-:W-:-:S07]  /*0100*/  IADD3 R3, PT, PT, R5, 0xffffffe, RZ ;  /* 0x0ffffffe05037810 */ /* 0x001fce0007ffe0ff */
[----:B------:R-:W0:Y:S01]  /*0110*/  F2I.FTZ.U32.TRUNC.NTZ R3, R3 ;  /* 0x0000000300037305 */ /* 0x000e22000021f000 */
[----:B-1----:R-:W-:Y:S02]  /*0120*/  VIADD R14, R2, UR5 ;  /* 0x00000005020e7c36 */ /* 0x002fe40008000000 */
[----:B------:R-:W-:Y:S01]  /*0130*/  HFMA2 R2, -RZ, RZ, 0, 0 ;  /* 0x00000000ff027431 */ /* 0x000fe200000001ff */
[----:B------:R-:W1:Y:S01]  /*0140*/  LDCU UR5, c[0x0][0x364] ;  /* 0x00006c80ff0577ac */ /* 0x000e620008000800 */
[----:B0-----:R-:W-:-:S05]  /*0150*/  IADD3 R6, PT, PT, RZ, -R3, RZ ;  /* 0x80000003ff067210 */ /* 0x001fca0007ffe0ff */
[----:B------:R-:W-:Y:S01]  /*0160*/  IMAD R5, R6, R7, RZ ;  /* 0x0000000706057224 */ /* 0x000fe200078e02ff */
[----:B------:R-:W-:Y:S01]  /*0170*/  IABS R6, R14 ;  /* 0x0000000e00067213 */ /* 0x000fe20000000000 */
[----:B-1----:R-:W-:Y:S02]  /*0180*/  UIMAD UR4, UR4, UR5, URZ ;  /* 0x00000005040472a4 */ /* 0x002fe4000f8e02ff */
[----:B------:R-:W-:-:S06]  /*0190*/  IMAD.HI.U32 R5, R3, R5, R2 ;  /* 0x0000000503057227 */ /* 0x000fcc00078e0002 */
[----:B------:R-:W-:-:S05]  /*01a0*/  IMAD.HI.U32 R10, R5, R6, RZ ;  /* 0x00000006050a7227 */ /* 0x000fca00078e00ff */
[----:B------:R-:W-:-:S05]  /*01b0*/  IADD3 R3, PT, PT, -R10, RZ, RZ ;  /* 0x000000ff0a037210 */ /* 0x000fca0007ffe1ff */
[C---:B------:R-:W-:Y:S02]  /*01c0*/  IMAD R2, R7.reuse, R3, R6 ;  /* 0x0000000307027224 */ /* 0x040fe400078e0206 */
[----:B------:R-:W3:Y:S03]  /*01d0*/  LDC R3, c[0x3][0x4] ;  /* 0x00c00100ff037b82 */ /* 0x000ee60000000800 */
[----:B------:R-:W-:-:S13]  /*01e0*/  ISETP.GT.U32.AND P2, PT, R7, R2, PT ;  /* 0x000000020700720c */ /* 0x000fda0003f44070 */
[----:B------:R-:W-:Y:S01]  /*01f0*/  @!P2 IMAD.IADD R2, R2, 0x1, -R7 ;  /* 0x000000010202a824 */ /* 0x000fe200078e0a07 */
[----:B------:R-:W-:Y:S02]  /*0200*/  @!P2 IADD3 R10, PT, PT, R10, 0x1, RZ ;  /* 0x000000010a0aa810 */ /* 0x000fe40007ffe0ff */
[----:B------:R-:W-:Y:S02]  /*0210*/  ISETP.NE.AND P2, PT, R9, RZ, PT ;  /* 0x000000ff0900720c */ /* 0x000fe40003f45270 */
[----:B------:R-:W-:Y:S02]  /*0220*/  ISETP.GE.U32.AND P0, PT, R2, R7, PT ;  /* 0x000000070200720c */ /* 0x000fe40003f06070 */
[----:B------:R-:W-:-:S04]  /*0230*/  LOP3.LUT R2, R14, R9, RZ, 0x3c, !PT ;  /* 0x000000090e027212 */ /* 0x000fc800078e3cff */
[----:B------:R-:W-:Y:S01]  /*0240*/  ISETP.GE.AND P1, PT, R2, RZ, PT ;  /* 0x000000ff0200720c */ /* 0x000fe20003f26270 */
[----:B---3--:R-:W-:-:S04]  /*0250*/  FFMA R2, R4, UR6, R3 ;  /* 0x0000000604027c23 */ /* 0x008fc80008000003 */
[----:B------:R-:W-:Y:S02]  /*0260*/  FADD R11, |R2|, -RZ ;  /* 0x800000ff020b7221 */ /* 0x000fe40000000200 */
[----:B------:R-:W-:Y:S02]  /*0270*/  @P0 IADD3 R10, PT, PT, R10, 0x1, RZ ;  /* 0x000000010a0a0810 */ /* 0x000fe40007ffe0ff */
[----:B------:R-:W-:-:S04]  /*0280*/  FSETP.GEU.AND P0, PT, |R2|, 1, PT ;  /* 0x3f8000000200780b */ /* 0x000fc80003f0e200 */
[----:B------:R-:W-:Y:S01]  /*0290*/  @!P1 IMAD.MOV R10, RZ, RZ, -R10 ;  /* 0x000000ffff0a9224 */ /* 0x000fe200078e0a0a */
[----:B------:R-:W-:-:S04]  /*02a0*/  @!P2 LOP3.LUT R10, RZ, R9, RZ, 0x33, !PT ;  /* 0x00000009ff0aa212 */ /* 0x000fc800078e33ff */
[----:B------:R-:W-:-:S05]  /*02b0*/  IADD3 R3, PT, PT, -R10, RZ, RZ ;  /* 0x000000ff0a037210 */ /* 0x000fca0007ffe1ff */
[----:B------:R-:W-:Y:S01]  /*02c0*/  IMAD R14, R9, R3, R14 ;  /* 0x00000003090e7224 */ /* 0x000fe200078e020e */
[----:B------:R-:W-:Y:S06]  /*02d0*/  @!P0 BRA `(.L_x_1) ;  /* 0x0000000000c08947 */ /* 0x000fec0003800000 */
[----:B------:R-:W-:-:S13]  /*02e0*/  FSETP.GTU.AND P0, PT, R11, 8388608, PT ;  /* 0x4b0000000b00780b */ /* 0x000fda0003f0c000 */
[----:B------:R-:W-:Y:S05]  /*02f0*/  @P0 BRA `(.L_x_2) ;  /* 0x0000000000540947 */ /* 0x000fea0003800000 */
[----:B------:R-:W0:Y:S01]  /*0300*/  FRND.TRUNC R4, R11 ;  /* 0x0000000b00047307 */ /* 0x000e22000020d000 */
[----:B------:R-:W-:Y:S01]  /*0310*/  BSSY.RECONVERGENT B1, `(.L_x_3) ;  /* 0x0000011000017945 */ /* 0x000fe20003800200 */
[----:B0-----:R-:W-:-:S05]  /*0320*/  FADD R3, R11, -R4 ;  /* 0x800000040b037221 */ /* 0x001fca0000000000 */
[----:B------:R-:W-:-:S13]  /*0330*/  ISETP.GE.U32.AND P0, PT, R3, 0x3f800000, PT ;  /* 0x3f8000000300780c */ /* 0x000fda0003f06070 */
[----:B------:R-:W-:Y:S05]  /*0340*/  @!P0 BRA `(.L_x_4) ;  /* 0x0000000000348947 */ /* 0x000fea0003800000 */
[----:B------:R-:W-:-:S04]  /*0350*/  ISETP.GE.U32.AND P0, PT, R3, -0x7fffffff, PT ;  /* 0x800000010300780c */ /* 0x000fc80003f06070 */
[----:B------:R-:W-:-:S09]  /*0360*/  FSETP.GEU.OR P1, PT, R3, -1, !P0 ;  /* 0xbf8000000300780b */ /* 0x000fd2000472e400 */
[----:B------:R-:W-:-:S04]  /*0370*/  @P0 FADD R5, R4, -1 ;  /* 0xbf80000004050421 */ /* 0x000fc80000000000 */
[----:B------:R-:W-:-:S05]  /*0380*/  @!P1 FADD R5, R5, -1 ;  /* 0xbf80000005059421 */ /* 0x000fca0000000000 */
[----:B------:R-:W-:Y:S01]  /*0390*/  @P0 MOV R4, R5 ;  /* 0x0000000500040202 */ /* 0x000fe20000000f00 */
[----:B------:R-:W-:Y:S06]  /*03a0*/  @P0 BRA `(.L_x_4) ;  /* 0x00000000001c0947 */ /* 0x000fec0003800000 */
[----:B------:R-:W-:Y:S01]  /*03b0*/  FSETP.GE.AND P0, PT, R3, 2, PT ;  /* 0x400000000300780b */ /* 0x000fe20003f06000 */
[----:B------:R-:W-:-:S12]  /*03c0*/  FADD R4, R4, 1 ;  /* 0x3f80000004047421 */ /* 0x000fd80000000000 */
[----:B------:R-:W-:-:S05]  /*03d0*/  @P0 FADD R3, R3, -3 ;  /* 0xc040000003030421 */ /* 0x000fca0000000000 */
[----:B------:R-:W-:Y:S01]  /*03e0*/  FSETP.GE.AND P1, PT, R3, RZ, P0 ;  /* 0x000000ff0300720b */ /* 0x000fe20000726000 */
[----:B------:R-:W-:-:S12]  /*03f0*/  @P0 FADD R3, R4, 1 ;  /* 0x3f80000004030421 */ /* 0x000fd80000000000 */
[----:B------:R-:W-:-:S04]  /*0400*/  @P1 FADD R3, R3, 1 ;  /* 0x3f80000003031421 */ /* 0x000fc80000000000 */
[----:B------:R-:W-:-:S07]  /*0410*/  @P0 IMAD.MOV.U32 R4, RZ, RZ, R3 ;  /* 0x000000ffff040224 */ /* 0x000fce00078e0003 */
.L_x_4:
[----:B------:R-:W-:Y:S05]  /*0420*/  BSYNC.RECONVERGENT B1 ;  /* 0x0000000000017941 */ /* 0x000fea0003800200 */
.L_x_3:
[----:B------:R-:W-:Y:S01]  /*0430*/  FADD R11, R11, -R4 ;  /* 0x800000040b0b7221 */ /* 0x000fe20000000000 */
[----:B------:R-:W-:Y:S06]  /*0440*/  BRA `(.L_x_1) ;  /* 0x0000000000647947 */ /* 0x000fec0003800000 */
.L_x_2:
[C---:B------:R-:W-:Y:S01]  /*0450*/  LOP3.LUT R3, R11.reuse, 0xff800000, RZ, 0xc0, !PT ;  /* 0xff8000000b037812 */ /* 0x040fe200078ec0ff */
[----:B------:R-:W-:Y:S01]  /*0460*/  BSSY.RECONVERGENT B1, `(.L_x_5) ;  /* 0x0000015000017945 */ /* 0x000fe20003800200 */
[----:B------:R-:W-:Y:S02]  /*0470*/  ISETP.GT.U32.AND P0, PT, R11, 0x7f7fffff, PT ;  /* 0x7f7fffff0b00780c */ /* 0x000fe40003f04070 */
[----:B------:R-:W-:Y:S02]  /*0480*/  IADD3 R4, PT, PT, R3, -0x3f800000, RZ ;  /* 0xc080000003047810 */ /* 0x000fe40007ffe0ff */
[----:B------:R-:W-:Y:S02]  /*0490*/  LOP3.LUT R3, R11, 0x7fffff, RZ, 0xc0, !PT ;  /* 0x007fffff0b037812 */ /* 0x000fe400078ec0ff */
[----:B------:R-:W-:Y:S02]  /*04a0*/  ISETP.NE.AND P1, PT, R4, RZ, PT ;  /* 0x000000ff0400720c */ /* 0x000fe40003f25270 */
[----:B------:R-:W-:-:S02]  /*04b0*/  MOV R11, 0x7fffffff ;  /* 0x7fffffff000b7802 */ /* 0x000fc40000000f00 */
[----:B------:R-:W-:Y:S02]  /*04c0*/  LOP3.LUT R3, R3, 0x3f800000, RZ, 0xfc, !PT ;  /* 0x3f80000003037812 */ /* 0x000fe400078efcff */
[----:B------:R-:W-:-:S07]  /*04d0*/  FSEL R11, R11, 8388608, P0 ;  /* 0x4b0000000b0b7808 */ /* 0x000fce0000000000 */
[----:B------:R-:W-:Y:S05]  /*04e0*/  @!P1 BRA `(.L_x_6) ;  /* 0x0000000000309947 */ /* 0x000fea0003800000 */
.L_x_7:
[----:B------:R-:W-:-:S04]  /*04f0*/  VIMNMX.U32 R5, PT, PT, R4, 0xb800000, PT ;  /* 0x0b80000004057848 */ /* 0x000fc80003fe0000 */
[C---:B------:R-:W-:Y:S01]  /*0500*/  IADD3 R4, PT, PT, -R5.reuse, R4, RZ ;  /* 0x0000000405047210 */ /* 0x040fe20007ffe1ff */
[----:B------:R-:W-:-:S03]  /*0510*/  IMAD.IADD R3, R5, 0x1, R3 ;  /* 0x0000000105037824 */ /* 0x000fc600078e0203 */
[----:B------:R-:W-:Y:S01]  /*0520*/  ISETP.NE.AND P1, PT, R4, RZ, PT ;  /* 0x000000ff0400720c */ /* 0x000fe20003f25270 */
[----:B------:R-:W-:-:S04]  /*0530*/  FADD R6, R3, -R3 ;  /* 0x8000000303067221 */ /* 0x000fc80000000000 */
[----:B------:R-:W-:-:S04]  /*0540*/  FADD R6, R3, R6 ;  /* 0x0000000603067221 */ /* 0x000fc80000000000 */
[----:B------:R-:W-:-:S04]  /*0550*/  FADD R7, R3, -R6 ;  /* 0x8000000603077221 */ /* 0x000fc80000000000 */
[----:B------:R-:W-:-:S04]  /*0560*/  FFMA.RZ R7, R7, 1, R6 ;  /* 0x3f80000007077823 */ /* 0x000fc8000000c006 */
[----:B------:R-:W0:Y:S02]  /*0570*/  FRND.TRUNC R6, R7 ;  /* 0x0000000700067307 */ /* 0x000e24000020d000 */
[----:B0-----:R-:W-:-:S05]  /*0580*/  FADD R3, R3, -R6 ;  /* 0x8000000603037221 */ /* 0x001fca0000000000 */
[----:B------:R-:W-:-:S13]  /*0590*/  ISETP.NE.AND P0, PT, R3, RZ, PT ;  /* 0x000000ff0300720c */ /* 0x000fda0003f05270 */
[----:B------:R-:W-:Y:S05]  /*05a0*/  @P0 BRA P1, `(.L_x_7) ;  /* 0xfffffffc00d00947 */ /* 0x000fea000083ffff */
.L_x_6:
[----:B------:R-:W-:Y:S05]  /*05b0*/  BSYNC.RECONVERGENT B1 ;  /* 0x0000000000017941 */ /* 0x000fea0003800200 */
.L_x_5:
[----:B------:R-:W-:-:S04]  /*05c0*/  FMUL R4, R3, 1.1920928955078125e-07 ;  /* 0x3400000003047820 */ /* 0x000fc80000400000 */
[----:B------:R-:W-:-:S07]  /*05d0*/  FMUL R11, R11, R4 ;  /* 0x000000040b0b7220 */ /* 0x000fce0000400000 */
.L_x_1:
[----:B------:R-:W-:Y:S05]  /*05e0*/  BSYNC.RECONVERGENT B0 ;  /* 0x0000000000007941 */ /* 0x000fea0003800200 */
.L_x_0:
[----:B------:R-:W0:Y:S01]  /*05f0*/  LDCU UR12, c[0x3][0x14] ;  /* 0x00c00280ff0c77ac */ /* 0x000e220008000800 */
[----:B------:R-:W1:Y:S01]  /*0600*/  LDCU.64 UR10, c[0x0][0x358] ;  /* 0x00006b00ff0a77ac */ /* 0x000e620008000a00 */
[----:B------:R-:W2:Y:S01]  /*0610*/  LDCU UR6, c[0x3][0x18] ;  /* 0x00c00300ff0677ac */ /* 0x000ea20008000800 */
[----:B0-----:R-:W-:-:S06]  /*0620*/  UIADD3 UR7, UPT, UPT, UR12, -0x1, URZ ;  /* 0xffffffff0c077890 */ /* 0x001fcc000fffe0ff */
[----:B------:R-:W-:-:S13]  /*0630*/  ISETP.GE.AND P0, PT, R0, UR7, PT ;  /* 0x0000000700007c0c */ /* 0x000fda000bf06270 */
[----:B------:R-:W0:Y:S01]  /*0640*/  @!P0 S2R R3, SR_CTAID.X ;  /* 0x0000000000038919 */ /* 0x000e220000002500 */
[----:B------:R-:W3:Y:S01]  /*0650*/  @!P0 LDC.64 R4, c[0x0][0x390] ;  /* 0x0000e400ff048b82 */ /* 0x000ee20000000a00 */
[----:B0-----:R-:W-:-:S04]  /*0660*/  @!P0 IMAD R3, R3, UR7, R0 ;  /* 0x0000000703038c24 */ /* 0x001fc8000f8e0200 */
[----:B---3--:R-:W-:-:S05]  /*0670*/  @!P0 IMAD.WIDE.U32 R4, R3, 0x8, R4 ;  /* 0x0000000803048825 */ /* 0x008fca00078e0004 */
[----:B-1----:R-:W3:Y:S01]  /*0680*/  @!P0 LDG.E.64 R12, desc[UR10][R4.64] ;  /* 0x0000000a040c8981 */ /* 0x002ee2000c1e1b00 */
[----:B--2---:R-:W-:Y:S02]  /*0690*/  ISETP.GE.AND P1, PT, R0, UR6, PT ;  /* 0x0000000600007c0c */ /* 0x004fe4000bf26270 */
[----:B------:R-:W-:Y:S01]  /*06a0*/  @!P0 MOV R3, 0x400 ;  /* 0x0000040000038802 */ /* 0x000fe20000000f00 */
[----:B------:R-:W0:Y:S10]  /*06b0*/  @!P0 S2R R6, SR_CgaCtaId ;  /* 0x0000000000068919 */ /* 0x000e340000008800 */
[----:B------:R-:W1:Y:S01]  /*06c0*/  @!P1 S2R R7, SR_CTAID.X ;  /* 0x0000000000079919 */ /* 0x000e620000002500 */
[----:B------:R-:W2:Y:S01]  /*06d0*/  @!P1 LDC.64 R8, c[0x0][0x380] ;  /* 0x0000e000ff089b82 */ /* 0x000ea20000000a00 */
[----:B0-----:R-:W-:-:S04]  /*06e0*/  @!P0 LEA R3, R6, R3, 0x18 ;  /* 0x0000000306038211 */ /* 0x001fc800078ec0ff */
[----:B------:R-:W-:Y:S01]  /*06f0*/  @!P0 LEA R3, R0, R3, 0x3 ;  /* 0x0000000300038211 */ /* 0x000fe200078e18ff */
[----:B-1----:R-:W-:-:S04]  /*0700*/  @!P1 IMAD R7, R7, UR6, R0 ;  /* 0x0000000607079c24 */ /* 0x002fc8000f8e0200 */
[----:B--2---:R-:W-:Y:S01]  /*0710*/  @!P1 IMAD.WIDE.U32 R8, R7, 0x8, R8 ;  /* 0x0000000807089825 */ /* 0x004fe200078e0008 */
[----:B---3--:R0:W-:Y:S01]  /*0720*/  @!P0 STS.64 [R3], R12 ;  /* 0x0000000c03008388 */ /* 0x0081e20000000a00 */
[----:B------:R-:W-:Y:S06]  /*0730*/  BAR.SYNC.DEFER_BLOCKING 0x0 ;  /* 0x0000000000007b1d */ /* 0x000fec0000010000 */
[----:B------:R-:W2:Y:S01]  /*0740*/  @!P1 LDG.E.64 R4, desc[UR10][R8.64] ;  /* 0x0000000a08049981 */ /* 0x000ea2000c1e1b00 */
[----:B------:R-:W-:Y:S01]  /*0750*/  UIADD3 UR5, UPT, UPT, -UR4, UR6, URZ ;  /* 0x0000000604057290 */ /* 0x000fe2000fffe1ff */
[----:B------:R-:W-:Y:S01]  /*0760*/  @!P1 MOV R16, 0x400 ;  /* 0x0000040000109802 */ /* 0x000fe20000000f00 */
[----:B------:R-:W1:Y:S01]  /*0770*/  @!P1 S2R R17, SR_CgaCtaId ;  /* 0x0000000000119919 */ /* 0x000e620000008800 */
[----:B0-----:R-:W-:-:S03]  /*0780*/  @!P1 IADD3 R3, PT, PT, R0, UR12, RZ ;  /* 0x0000000c00039c10 */ /* 0x001fc6000fffe0ff */
[----:B------:R-:W-:-:S13]  /*0790*/  ISETP.GE.AND P2, PT, R0, UR5, PT ;  /* 0x0000000500007c0c */ /* 0x000fda000bf46270 */
[----:B------:R-:W0:Y:S01]  /*07a0*/  @!P2 S2R R18, SR_CTAID.X ;  /* 0x000000000012a919 */ /* 0x000e220000002500 */
[----:B------:R-:W3:Y:S01]  /*07b0*/  @!P2 LDC.64 R6, c[0x0][0x380] ;  /* 0x0000e000ff06ab82 */ /* 0x000ee20000000a00 */
[----:B------:R-:W-:Y:S01]  /*07c0*/  @!P2 VIADD R15, R0, UR4 ;  /* 0x00000004000fac36 */ /* 0x000fe20008000000 */
[----:B-1----:R-:W-:-:S04]  /*07d0*/  @!P1 LEA R16, R17, R16, 0x18 ;  /* 0x0000001011109211 */ /* 0x002fc800078ec0ff */
[----:B------:R-:W-:Y:S01]  /*07e0*/  @!P1 LEA R3, R3, R16, 0x3 ;  /* 0x0000001003039211 */ /* 0x000fe200078e18ff */
[----:B0-----:R-:W-:-:S04]  /*07f0*/  @!P2 IMAD R13, R18, UR6, R15 ;  /* 0x00000006120dac24 */ /* 0x001fc8000f8e020f */
[----:B---3--:R-:W-:Y:S01]  /*0800*/  @!P2 IMAD.WIDE.U32 R6, R13, 0x8, R6 ;  /* 0x000000080d06a825 */ /* 0x008fe200078e0006 */
[----:B--2---:R0:W-:Y:S01]  /*0810*/  @!P1 STS.64 [R3+-0x8], R4 ;  /* 0xfffff80403009388 */ /* 0x0041e20000000a00 */
[----:B------:R-:W-:Y:S06]  /*0820*/  BAR.SYNC.DEFER_BLOCKING 0x0 ;  /* 0x0000000000007b1d */ /* 0x000fec0000010000 */
[----:B------:R1:W2:Y:S01]  /*0830*/  @!P2 LDG.E.64 R16, desc[UR10][R6.64] ;  /* 0x0000000a0610a981 */ /* 0x0002a2000c1e1b00 */
[----:B------:R-:W-:Y:S01]  /*0840*/  @!P2 MOV R8, 0x400 ;  /* 0x000004000008a802 */ /* 0x000fe20000000f00 */
[----:B------:R-:W-:Y:S01]  /*0850*/  @!P2 VIADD R15, R15, UR12 ;  /* 0x0000000c0f0fac36 */ /* 0x000fe20008000000 */
[----:B------:R-:W-:Y:S01]  /*0860*/  UISETP.GE.AND UP0, UPT, UR12, 0x1, UPT ;  /* 0x000000010c00788c */ /* 0x000fe2000bf06270 */
[----:B------:R-:W3:Y:S01]  /*0870*/  @!P2 S2R R9, SR_CgaCtaId ;  /* 0x000000000009a919 */ /* 0x000ee20000008800 */
[C---:B------:R-:W-:Y:S01]  /*0880*/  FSETP.NAN.AND P1, PT, |R11|.reuse, |R11|, PT ;  /* 0x4000000b0b00720b */ /* 0x040fe20003f28200 */
[----:B------:R-:W-:Y:S01]  /*0890*/  HFMA2 R13, -RZ, RZ, 0, 0 ;  /* 0x00000000ff0d7431 */ /* 0x000fe200000001ff */
[----:B------:R-:W-:Y:S01]  /*08a0*/  LOP3.LUT R2, R11, 0x80000000, R2, 0xb8, !PT ;  /* 0x800000000b027812 */ /* 0x000fe200078eb802 */
[----:B-1----:R-:W-:-:S03]  /*08b0*/  IMAD.MOV.U32 R6, RZ, RZ, RZ ;  /* 0x000000ffff067224 */ /* 0x002fc600078e00ff */
[----:B------:R-:W-:Y:S02]  /*08c0*/  FSEL R11, R11, R2, P1 ;  /* 0x000000020b0b7208 */ /* 0x000fe40000800000 */
[----:B---3--:R-:W-:-:S04]  /*08d0*/  @!P2 LEA R8, R9, R8, 0x18 ;  /* 0x000000080908a211 */ /* 0x008fc800078ec0ff */
[----:B------:R-:W-:Y:S02]  /*08e0*/  @!P2 LEA R15, R15, R8, 0x3 ;  /* 0x000000080f0fa211 */ /* 0x000fe400078e18ff */
[----:B------:R-:W-:-:S03]  /*08f0*/  CS2R R8, SRZ ;  /* 0x0000000000087805 */ /* 0x000fc6000001ff00 */
[----:B--2---:R0:W-:Y:S01]  /*0900*/  @!P2 STS.64 [R15+-0x8], R16 ;  /* 0xfffff8100f00a388 */ /* 0x0041e20000000a00 */
[----:B------:R-:W-:Y:S06]  /*0910*/  BAR.SYNC.DEFER_BLOCKING 0x0 ;  /* 0x0000000000007b1d */ /* 0x000fec0000010000 */
[----:B------:R-:W-:Y:S05]  /*0920*/  BRA.U !UP0, `(.L_x_8) ;  /* 0x0000000508b47547 */ /* 0x000fea000b800000 */
[----:B------:R-:W-:Y:S02]  /*0930*/  UISETP.GE.U32.AND UP1, UPT, UR12, 0x4, UPT ;  /* 0x000000040c00788c */ /* 0x000fe4000bf26070 */
[----:B------:R-:W-:Y:S01]  /*0940*/  IMAD R14, R14, UR12, RZ ;  /* 0x0000000c0e0e7c24 */ /* 0x000fe2000f8e02ff */
[----:B------:R-:W-:Y:S01]  /*0950*/  ULOP3.LUT UR8, UR12, 0x3, URZ, 0xc0, !UPT ;  /* 0x000000030c087892 */ /* 0x000fe2000f8ec0ff */
[----:B------:R-:W-:Y:S02]  /*0960*/  CS2R R8, SRZ ;  /* 0x0000000000087805 */ /* 0x000fe4000001ff00 */
[----:B0-----:R-:W-:Y:S01]  /*0970*/  MOV R15, RZ ;  /* 0x000000ff000f7202 */ /* 0x001fe20000000f00 */
[----:B------:R-:W-:Y:S01]  /*0980*/  IMAD.MOV.U32 R6, RZ, RZ, RZ ;  /* 0x000000ffff067224 */ /* 0x000fe200078e00ff */
[----:B------:R-:W-:Y:S01]  /*0990*/  MOV R17, RZ ;  /* 0x000000ff00117202 */ /* 0x000fe20000000f00 */
[----:B------:R-:W-:Y:S01]  /*09a0*/  UISETP.NE.AND UP0, UPT, UR8, URZ, UPT ;  /* 0x000000ff0800728c */ /* 0x000fe2000bf05270 */
[----:B------:R-:W-:Y:S01]  /*09b0*/  MOV R13, RZ ;  /* 0x000000ff000d7202 */ /* 0x000fe20000000f00 */
[----:B------:R-:W-:Y:S09]  /*09c0*/  BRA.U !UP1, `(.L_x_9) ;  /* 0x0000000109c07547 */ /* 0x000ff2000b800000 */
[----:B------:R-:W0:Y:S01]  /*09d0*/  S2UR UR6, SR_CgaCtaId ;  /* 0x00000000000679c3 */ /* 0x000e220000008800 */
[----:B------:R-:W-:Y:S01]  /*09e0*/  UMOV UR5, 0x400 ;  /* 0x0000040000057882 */ /* 0x000fe20000000000 */
[----:B------:R-:W-:Y:S01]  /*09f0*/  IADD3 R2, PT, PT, R10, UR12, RZ ;  /* 0x0000000c0a027c10 */ /* 0x000fe2000fffe0ff */
[----:B------:R-:W-:Y:S01]  /*0a00*/  IMAD.MOV.U32 R9, RZ, RZ, RZ ;  /* 0x000000ffff097224 */ /* 0x000fe200078e00ff */
[----:B------:R-:W-:Y:S02]  /*0a10*/  MOV R15, RZ ;  /* 0x000000ff000f7202 */ /* 0x000fe40000000f00 */
[----:B------:R-:W-:Y:S01]  /*0a20*/  MOV R16, R14 ;  /* 0x0000000e00107202 */ /* 0x000fe20000000f00 */
[----:B0-----:R-:W-:Y:S02]  /*0a30*/  ULEA UR5, UR6, UR5, 0x18 ;  /* 0x0000000506057291 */ /* 0x001fe4000f8ec0ff */
[----:B------:R-:W-:-:S04]  /*0a40*/  ULOP3.LUT UR6, UR12, 0x7ffffffc, URZ, 0xc0, !UPT ;  /* 0x7ffffffc0c067892 */ /* 0x000fc8000f8ec0ff */
[----:B------:R-:W-:Y:S01]  /*0a50*/  LEA R2, R2, UR5, 0x3 ;  /* 0x0000000502027c11 */ /* 0x000fe2000f8e18ff */
[----:B------:R-:W-:Y:S02]  /*0a60*/  UIADD3 UR9, UPT, UPT, -UR6, URZ, URZ ;  /* 0x000000ff06097290 */ /* 0x000fe4000fffe1ff */
[----:B------:R-:W-:Y:S01]  /*0a70*/  IMAD.U32 R17, RZ, RZ, UR6 ;  /* 0x00000006ff117e24 */ /* 0x000fe2000f8e00ff */
[----:B------:R-:W-:-:S09]  /*0a80*/  IADD3 R18, PT, PT, R2, -0x10, RZ ;  /* 0xfffffff002127810 */ /* 0x000fd20007ffe0ff */
.L_x_10:
[C---:B------:R-:W-:Y:S01]  /*0a90*/  SHF.L.U32 R27, R16.reuse, 0x2, RZ ;  /* 0x00000002101b7819 */ /* 0x040fe200000006ff */
[----:B------:R-:W0:Y:S01]  /*0aa0*/  LDS.64 R4, [R18+0x10] ;  /* 0x0000100012047984 */ /* 0x000e220000000a00 */
[----:B------:R-:W-:Y:S01]  /*0ab0*/  UIADD3 UR9, UPT, UPT, UR9, 0x4, URZ ;  /* 0x0000000409097890 */ /* 0x000fe2000fffe0ff */
[----:B------:R-:W-:Y:S01]  /*0ac0*/  VIADD R15, R15, 0xfffffffc ;  /* 0xfffffffc0f0f7836 */ /* 0x000fe20000000000 */
[----:B------:R-:W0:Y:S01]  /*0ad0*/  LDC R24, c[0x3][R27+0x1020] ;  /* 0x00c408001b187b82 */ /* 0x000e220000000800 */
[----:B------:R-:W1:Y:S01]  /*0ae0*/  LDS.64 R2, [R18+0x8] ;  /* 0x0000080012027984 */ /* 0x000e620000000a00 */
[----:B------:R-:W-:Y:S01]  /*0af0*/  UISETP.NE.AND UP1, UPT, UR9, URZ, UPT ;  /* 0x000000ff0900728c */ /* 0x000fe2000bf25270 */
[----:B------:R-:W-:-:S05]  /*0b00*/  IADD3 R16, PT, PT, R16, 0x4, RZ ;  /* 0x0000000410107810 */ /* 0x000fca0007ffe0ff */
[----:B------:R-:W1:Y:S08]  /*0b10*/  LDC R23, c[0x3][R27+0x20] ;  /* 0x00c008001b177b82 */ /* 0x000e700000000800 */
[----:B------:R-:W2:Y:S08]  /*0b20*/  LDC R12, c[0x3][R27+0x24] ;  /* 0x00c009001b0c7b82 */ /* 0x000eb00000000800 */
[----:B------:R-:W3:Y:S08]  /*0b30*/  LDC R21, c[0x3][R27+0x1024] ;  /* 0x00c409001b157b82 */ /* 0x000ef00000000800 */
[----:B------:R-:W4:Y:S08]  /*0b40*/  LDC R20, c[0x3][R27+0x28] ;  /* 0x00c00a001b147b82 */ /* 0x000f300000000800 */
[----:B------:R-:W5:Y:S01]  /*0b50*/  LDC R19, c[0x3][R27+0x1028] ;  /* 0x00c40a001b137b82 */ /* 0x000f620000000800 */
[-C--:B0-----:R-:W-:Y:S01]  /*0b60*/  FFMA R22, R4, R24.reuse, R9 ;  /* 0x0000001804167223 */ /* 0x081fe20000000009 */
[----:B------:R-:W-:-:S06]  /*0b70*/  FFMA R24, R5, R24, R6 ;  /* 0x0000001805187223 */ /* 0x000fcc0000000006 */
[----:B------:R-:W0:Y:S01]  /*0b80*/  LDC R26, c[0x3][R27+0x2c] ;  /* 0x00c00b001b1a7b82 */ /* 0x000e220000000800 */
[----:B------:R-:W2:Y:S04]  /*0b90*/  LDS.64 R4, [R18] ;  /* 0x0000000012047984 */ /* 0x000ea80000000a00 */
[----:B------:R-:W4:Y:S01]  /*0ba0*/  LDS.64 R6, [R18+-0x8] ;  /* 0xfffff80012067984 */ /* 0x000f220000000a00 */
[----:B-1----:R-:W-:Y:S01]  /*0bb0*/  FFMA R13, R2, R23, R13 ;  /* 0x00000017020d7223 */ /* 0x002fe2000000000d */
[----:B------:R-:W-:Y:S01]  /*0bc0*/  FFMA R23, R23, R3, R8 ;  /* 0x0000000317177223 */ /* 0x000fe20000000008 */
[----:B------:R-:W1:Y:S01]  /*0bd0*/  LDC R25, c[0x3][R27+0x102c] ;  /* 0x00c40b001b197b82 */ /* 0x000e620000000800 */
[----:B------:R3:W0:Y:S02]  /*0be0*/  LDS.64 R8, [R18+-0x10] ;  /* 0xfffff00012087984 */ /* 0x0006240000000a00 */
[----:B---3--:R-:W-:Y:S01]  /*0bf0*/  IADD3 R18, PT, PT, R18, -0x20, RZ ;  /* 0xffffffe012127810 */ /* 0x008fe20007ffe0ff */
[----:B------:R-:W-:Y:S01]  /*0c00*/  FFMA R22, R2, R21, R22 ;  /* 0x0000001502167223 */ /* 0x000fe20000000016 */
[----:B------:R-:W-:Y:S01]  /*0c10*/  FFMA R24, R21, R3, R24 ;  /* 0x0000000315187223 */ /* 0x000fe20000000018 */
[----:B--2---:R-:W-:Y:S01]  /*0c20*/  FFMA R13, R4, R12, R13 ;  /* 0x0000000c040d7223 */ /* 0x004fe2000000000d */
[----:B------:R-:W-:Y:S01]  /*0c30*/  FFMA R23, R12, R5, R23 ;  /* 0x000000050c177223 */ /* 0x000fe20000000017 */
[----:B-----5:R-:W-:Y:S01]  /*0c40*/  FFMA R3, R4, R19, R22 ;  /* 0x0000001304037223 */ /* 0x020fe20000000016 */
[----:B------:R-:W-:Y:S01]  /*0c50*/  FFMA R24, R19, R5, R24 ;  /* 0x0000000513187223 */ /* 0x000fe20000000018 */
[----:B----4-:R-:W-:Y:S01]  /*0c60*/  FFMA R13, R6, R20, R13 ;  /* 0x00000014060d7223 */ /* 0x010fe2000000000d */
[----:B------:R-:W-:-:S03]  /*0c70*/  FFMA R20, R20, R7, R23 ;  /* 0x0000000714147223 */ /* 0x000fc60000000017 */
[-C--:B0-----:R-:W-:Y:S01]  /*0c80*/  FFMA R13, R8, R26.reuse, R13 ;  /* 0x0000001a080d7223 */ /* 0x081fe2000000000d */
[----:B------:R-:W-:Y:S01]  /*0c90*/  FFMA R8, R9, R26, R20 ;  /* 0x0000001a09087223 */ /* 0x000fe20000000014 */
[----:B-1----:R-:W-:Y:S01]  /*0ca0*/  FFMA R9, R6, R25, R3 ;  /* 0x0000001906097223 */ /* 0x002fe20000000003 */
[----:B------:R-:W-:Y:S01]  /*0cb0*/  FFMA R6, R25, R7, R24 ;  /* 0x0000000719067223 */ /* 0x000fe20000000018 */
[----:B------:R-:W-:Y:S06]  /*0cc0*/  BRA.U UP1, `(.L_x_10) ;  /* 0xfffffffd01707547 */ /* 0x000fec000b83ffff */
.L_x_9:
[----:B------:R-:W-:Y:S05]  /*0cd0*/  BRA.U !UP0, `(.L_x_8) ;  /* 0x0000000108c87547 */ /* 0x000fea000b800000 */
[----:B------:R-:W-:Y:S02]  /*0ce0*/  UISETP.NE.AND UP0, UPT, UR8, 0x1, UPT ;  /* 0x000000010800788c */ /* 0x000fe4000bf05270 */
[----:B------:R-:W-:-:S04]  /*0cf0*/  ULOP3.LUT UR5, UR12, 0x1, URZ, 0xc0, !UPT ;  /* 0x000000010c057892 */ /* 0x000fc8000f8ec0ff */
[----:B------:R-:W-:-:S03]  /*0d00*/  UISETP.NE.U32.AND UP1, UPT, UR5, 0x1, UPT ;  /* 0x000000010500788c */ /* 0x000fc6000bf25070 */
[----:B------:R-:W-:Y:S08]  /*0d10*/  BRA.U !UP0, `(.L_x_11) ;  /* 0x0000000108787547 */ /* 0x000ff0000b800000 */
[----:B------:R-:W0:Y:S01]  /*0d20*/  S2UR UR6, SR_CgaCtaId ;  /* 0x00000000000679c3 */ /* 0x000e220000008800 */
[----:B------:R-:W-:Y:S01]  /*0d30*/  IMAD.IADD R2, R14, 0x1, R17 ;  /* 0x000000010e027824 */ /* 0x000fe200078e0211 */
[----:B------:R-:W-:Y:S01]  /*0d40*/  IADD3 R3, PT, PT, R10, UR12, RZ ;  /* 0x0000000c0a037c10 */ /* 0x000fe2000fffe0ff */
[----:B------:R-:W-:-:S03]  /*0d50*/  UMOV UR5, 0x400 ;  /* 0x0000040000057882 */ /* 0x000fc60000000000 */
[----:B------:R-:W-:Y:S01]  /*0d60*/  SHF.L.U32 R7, R2, 0x2, RZ ;  /* 0x0000000202077819 */ /* 0x000fe200000006ff */
[----:B------:R-:W-:Y:S01]  /*0d70*/  IMAD.IADD R15, R15, 0x1, R3 ;  /* 0x000000010f0f7824 */ /* 0x000fe200078e0203 */
[----:B------:R-:W-:Y:S02]  /*0d80*/  LOP3.LUT R2, RZ, R17, RZ, 0x33, !PT ;  /* 0x00000011ff027212 */ /* 0x000fe400078e33ff */
[----:B------:R-:W1:Y:S02]  /*0d90*/  LDC R12, c[0x3][R7+0x20] ;  /* 0x00c00800070c7b82 */ /* 0x000e640000000800 */
[----:B------:R-:W-:-:S06]  /*0da0*/  IADD3 R2, PT, PT, R3, R2, RZ ;  /* 0x0000000203027210 */ /* 0x000fcc0007ffe0ff */
[----:B------:R-:W2:Y:S01]  /*0db0*/  LDC R16, c[0x3][R7+0x1020] ;  /* 0x00c4080007107b82 */ /* 0x000ea20000000800 */
[----:B0-----:R-:W-:-:S07]  /*0dc0*/  ULEA UR5, UR6, UR5, 0x18 ;  /* 0x0000000506057291 */ /* 0x001fce000f8ec0ff */
[----:B------:R-:W0:Y:S01]  /*0dd0*/  LDC R23, c[0x3][R7+0x24] ;  /* 0x00c0090007177b82 */ /* 0x000e220000000800 */
[----:B------:R-:W-:Y:S02]  /*0de0*/  LEA R15, R15, UR5, 0x3 ;  /* 0x000000050f0f7c11 */ /* 0x000fe4000f8e18ff */
[----:B------:R-:W-:-:S05]  /*0df0*/  LEA R22, R2, UR5, 0x3 ;  /* 0x0000000502167c11 */ /* 0x000fca000f8e18ff */
[----:B------:R-:W3:Y:S01]  /*0e00*/  LDC R24, c[0x3][R7+0x1024] ;  /* 0x00c4090007187b82 */ /* 0x000ee20000000800 */
[----:B------:R-:W1:Y:S04]  /*0e10*/  LDS.64 R2, [R15+-0x8] ;  /* 0xfffff8000f027984 */ /* 0x000e680000000a00 */
[----:B------:R4:W2:Y:S04]  /*0e20*/  LDS.64 R20, [R15] ;  /* 0x000000000f147984 */ /* 0x0008a80000000a00 */
[----:B------:R-:W0:Y:S04]  /*0e30*/  LDS.64 R4, [R22+-0x8] ;  /* 0xfffff80016047984 */ /* 0x000e280000000a00 */
[----:B------:R-:W3:Y:S01]  /*0e40*/  LDS.64 R18, [R22] ;  /* 0x0000000016127984 */ /* 0x000ee20000000a00 */
[C---:B----4-:R-:W-:Y:S01]  /*0e50*/  IADD3 R15, PT, PT, -R17.reuse, -0x2, RZ ;  /* 0xfffffffe110f7810 */ /* 0x050fe20007ffe1ff */
[-C--:B-1----:R-:W-:Y:S01]  /*0e60*/  FFMA R13, R2, R12.reuse, R13 ;  /* 0x0000000c020d7223 */ /* 0x082fe2000000000d */
[----:B------:R-:W-:Y:S01]  /*0e70*/  IADD3 R2, PT, PT, R17, 0x2, RZ ;  /* 0x0000000211027810 */ /* 0x000fe20007ffe0ff */
[----:B------:R-:W-:Y:S01]  /*0e80*/  FFMA R8, R3, R12, R8 ;  /* 0x0000000c03087223 */ /* 0x000fe20000000008 */
[-C--:B--2---:R-:W-:Y:S01]  /*0e90*/  FFMA R9, R20, R16.reuse, R9 ;  /* 0x0000001014097223 */ /* 0x084fe20000000009 */
[----:B------:R-:W-:-:S02]  /*0ea0*/  FFMA R6, R21, R16, R6 ;  /* 0x0000001015067223 */ /* 0x000fc40000000006 */
[----:B------:R-:W-:Y:S02]  /*0eb0*/  IMAD.MOV.U32 R17, RZ, RZ, R2 ;  /* 0x000000ffff117224 */ /* 0x000fe400078e0002 */
[-C--:B0-----:R-:W-:Y:S01]  /*0ec0*/  FFMA R13, R4, R23.reuse, R13 ;  /* 0x00000017040d7223 */ /* 0x081fe2000000000d */
[----:B------:R-:W-:Y:S01]  /*0ed0*/  FFMA R8, R5, R23, R8 ;  /* 0x0000001705087223 */ /* 0x000fe20000000008 */
[-C--:B---3--:R-:W-:Y:S01]  /*0ee0*/  FFMA R9, R18, R24.reuse, R9 ;  /* 0x0000001812097223 */ /* 0x088fe20000000009 */
[----:B------:R-:W-:-:S07]  /*0ef0*/  FFMA R6, R19, R24, R6 ;  /* 0x0000001813067223 */ /* 0x000fce0000000006 */
.L_x_11:
[----:B------:R-:W-:Y:S05]  /*0f00*/  BRA.U UP1, `(.L_x_8) ;  /* 0x00000001013c7547 */ /* 0x000fea000b800000 */
[----:B------:R-:W0:Y:S01]  /*0f10*/  S2UR UR6, SR_CgaCtaId ;  /* 0x00000000000679c3 */ /* 0x000e220000008800 */
[----:B------:R-:W-:Y:S01]  /*0f20*/  IADD3 R14, PT, PT, R14, R17, RZ ;  /* 0x000000110e0e7210 */ /* 0x000fe20007ffe0ff */
[----:B------:R-:W-:Y:S01]  /*0f30*/  UMOV UR5, 0x400 ;  /* 0x0000040000057882 */ /* 0x000fe20000000000 */
[----:B------:R-:W-:Y:S02]  /*0f40*/  IADD3 R10, PT, PT, R15, UR12, R10 ;  /* 0x0000000c0f0a7c10 */ /* 0x000fe4000fffe00a */
[----:B------:R-:W-:-:S04]  /*0f50*/  SHF.L.U32 R14, R14, 0x2, RZ ;  /* 0x000000020e0e7819 */ /* 0x000fc800000006ff */
[----:B------:R-:W1:Y:S08]  /*0f60*/  LDC R4, c[0x3][R14+0x20] ;  /* 0x00c008000e047b82 */ /* 0x000e700000000800 */
[----:B------:R-:W2:Y:S01]  /*0f70*/  LDC R5, c[0x3][R14+0x1020] ;  /* 0x00c408000e057b82 */ /* 0x000ea20000000800 */
[----:B0-----:R-:W-:-:S06]  /*0f80*/  ULEA UR5, UR6, UR5, 0x18 ;  /* 0x0000000506057291 */ /* 0x001fcc000f8ec0ff */
[----:B------:R-:W-:-:S05]  /*0f90*/  LEA R10, R10, UR5, 0x3 ;  /* 0x000000050a0a7c11 */ /* 0x000fca000f8e18ff */
[----:B------:R-:W1:Y:S04]  /*0fa0*/  LDS.64 R2, [R10+-0x8] ;  /* 0xfffff8000a027984 */ /* 0x000e680000000a00 */
[----:B------:R-:W2:Y:S01]  /*0fb0*/  LDS.64 R16, [R10] ;  /* 0x000000000a107984 */ /* 0x000ea20000000a00 */
[-C--:B-1----:R-:W-:Y:S01]  /*0fc0*/  FFMA R13, R2, R4.reuse, R13 ;  /* 0x00000004020d7223 */ /* 0x082fe2000000000d */
[----:B------:R-:W-:Y:S01]  /*0fd0*/  FFMA R8, R3, R4, R8 ;  /* 0x0000000403087223 */ /* 0x000fe20000000008 */
[-C--:B--2---:R-:W-:Y:S01]  /*0fe0*/  FFMA R9, R16, R5.reuse, R9 ;  /* 0x0000000510097223 */ /* 0x084fe20000000009 */
[----:B------:R-:W-:-:S07]  /*0ff0*/  FFMA R6, R17, R5, R6 ;  /* 0x0000000511067223 */ /* 0x000fce0000000006 */
.L_x_8:
[----:B------:R-:W1:Y:S01]  /*1000*/  S2R R7, SR_CTAID.X ;  /* 0x0000000000077919 */ /* 0x000e620000002500 */
[----:B0-----:R-:W0:Y:S01]  /*1010*/  LDC.64 R2, c[0x0][0x388] ;  /* 0x0000e200ff027b82 */ /* 0x001e220000000a00 */
[C---:B------:R-:W-:Y:S01]  /*1020*/  FFMA R10, R11.reuse, R9, R13 ;  /* 0x000000090b0a7223 */ /* 0x040fe2000000000d */
[----:B------:R-:W-:Y:S01]  /*1030*/  FFMA R11, R11, R6, R8 ;  /* 0x000000060b0b7223 */ /* 0x000fe20000000008 */
[----:B-1----:R-:W-:-:S04]  /*1040*/  IMAD R5, R7, UR4, R0 ;  /* 0x0000000407057c24 */ /* 0x002fc8000f8e0200 */
[----:B0-----:R-:W-:-:S05]  /*1050*/  IMAD.WIDE.U32 R2, R5, 0x8, R2 ;  /* 0x0000000805027825 */ /* 0x001fca00078e0002 */
[----:B------:R0:W-:Y:S01]  /*1060*/  STG.E.64 desc[UR10][R2.64], R10 ;  /* 0x0000000a02007986 */ /* 0x0001e2000c101b0a */
[----:B------:R-:W-:Y:S05]  /*1070*/  @P0 EXIT ;  /* 0x000000000000094d */ /* 0x000fea0003800000 */
[----:B------:R-:W1:Y:S01]  /*1080*/  S2UR UR5, SR_CgaCtaId ;  /* 0x00000000000579c3 */ /* 0x000e620000008800 */
[----:B------:R-:W-:Y:S01]  /*1090*/  UMOV UR4, 0x400 ;  /* 0x0000040000047882 */ /* 0x000fe20000000000 */
[----:B------:R-:W-:-:S06]  /*10a0*/  IMAD R7, R7, UR7, R0 ;  /* 0x0000000707077c24 */ /* 0x000fcc000f8e0200 */
[----:B0-----:R-:W0:Y:S01]  /*10b0*/  LDC R3, c[0x3][0x1c] ;  /* 0x00c00700ff037b82 */ /* 0x001e220000000800 */
[----:B-1----:R-:W-:Y:S01]  /*10c0*/  ULEA UR4, UR5, UR4, 0x18 ;  /* 0x0000000405047291 */ /* 0x002fe2000f8ec0ff */
[----:B0-----:R-:W-:-:S05]  /*10d0*/  IADD3 R2, PT, PT, R0, -UR12, R3 ;  /* 0x8000000c00027c10 */ /* 0x001fca000fffe003 */
[----:B------:R-:W-:Y:S02]  /*10e0*/  LEA R4, R2, UR4, 0x3 ;  /* 0x0000000402047c11 */ /* 0x000fe4000f8e18ff */
[----:B------:R-:W0:Y:S04]  /*10f0*/  LDC.64 R2, c[0x0][0x390] ;  /* 0x0000e400ff027b82 */ /* 0x000e280000000a00 */
[----:B------:R-:W1:Y:S01]  /*1100*/  LDS.64 R4, [R4+0x8] ;  /* 0x0000080004047984 */ /* 0x000e620000000a00 */
[----:B0-----:R-:W-:-:S05]  /*1110*/  IMAD.WIDE.U32 R2, R7, 0x8, R2 ;  /* 0x0000000807027825 */ /* 0x001fca00078e0002 */
[----:B-1----:R-:W-:Y:S01]  /*1120*/  STG.E.64 desc[UR10][R2.64], R4 ;  /* 0x0000000402007986 */ /* 0x002fe2000c101b0a */
[----:B------:R-:W-:Y:S05]  /*1130*/  EXIT ;  /* 0x000000000000794d */ /* 0x000fea0003800000 */
.L_x_12:
[----:B------:R-:W-:-:S00]  /*1140*/  BRA `(.L_x_12) ;  /* 0xfffffffc00fc7947 */ /* 0x000fc0000383ffff */
[----:B------:R-:W-:-:S00]  /*1150*/  NOP ;  /* 0x0000000000007918 */ /* 0x000fc00000000000 */
        /* <DEDUP_REMOVED lines=10> */
.L_x_13:


//--------------------- .nv.shared._Z21arb_resampler_executeP6float2S0_S0_ --------------------------
	.section	.nv.shared._Z21arb_resampler_executeP6float2S0_S0_,"aw",@nobits
	.sectionflags	@""
	.align	16
	.zero		1024


//--------------------- .nv.shared.reserved.0     --------------------------
	.section	.nv.shared.reserved.0,"aw",@nobits
	.weak		__nv_reservedSMEM_offset_0_alias
	.size		__nv_reservedSMEM_offset_0_alias, 0, 64
	.other		__nv_reservedSMEM_offset_0_alias,@"STO_CUDA_RESERVED_SHARED STV_DEFAULT"
__nv_reservedSMEM_offset_0_alias:
	.zero		0
	.zero		64


//--------------------- .nv.constant0._Z21arb_resampler_executeP6float2S0_S0_ --------------------------
	.section	.nv.constant0._Z21arb_resampler_executeP6float2S0_S0_,"a",@progbits
	.sectionflags	@""
	.align	4
.nv.constant0._Z21arb_resampler_executeP6float2S0_S0_:
	.zero		920


//--------------------- SYMBOLS --------------------------

	.type		.nv.reservedSmem.offset0,@object
	.size		.nv.reservedSmem.offset0,0x4
	.type		.nv.reservedSmem.cap,@object
	.size		.nv.reservedSmem.cap,0x4
